	.headerflags	@"EF_CUDA_TEXMODE_UNIFIED EF_CUDA_64BIT_ADDRESS EF_CUDA_ACCELERATORS EF_CUDA_SM90 EF_CUDA_VIRTUAL_SM(EF_CUDA_SM90)"
	.elftype	@"ET_EXEC"


//--------------------- .nv.info                  --------------------------
	.section	.nv.info,"",@"SHT_CUDA_INFO"
	.align	4


	//----- nvinfo : EIATTR_REGCOUNT
	.align		4
        /*0000*/ 	.byte	0x04, 0x2f
        /*0002*/ 	.short	(.L_1 - .L_0)
	.align		4
.L_0:
        /*0004*/ 	.word	index@(triton_poi_fused__to_copy_add_arange_mul_36)
        /*0008*/ 	.word	0x0000000a


	//----- nvinfo : EIATTR_MIN_STACK_SIZE
	.align		4
.L_1:
        /*000c*/ 	.byte	0x04, 0x12
        /*000e*/ 	.short	(.L_3 - .L_2)
	.align		4
.L_2:
        /*0010*/ 	.word	index@(triton_poi_fused__to_copy_add_arange_mul_36)
        /*0014*/ 	.word	0x00000000


	//----- nvinfo : EIATTR_FRAME_SIZE
	.align		4
.L_3:
        /*0018*/ 	.byte	0x04, 0x11
        /*001a*/ 	.short	(.L_5 - .L_4)
	.align		4
.L_4:
        /*001c*/ 	.word	index@(triton_poi_fused__to_copy_add_arange_mul_36)
        /*0020*/ 	.word	0x00000000


	//----- nvinfo : EIATTR_MIN_STACK_SIZE
	.align		4
.L_5:
        /*0024*/ 	.byte	0x04, 0x12
        /*0026*/ 	.short	(.L_7 - .L_6)
	.align		4
.L_6:
        /*0028*/ 	.word	index@(triton_poi_fused__to_copy_add_arange_mul_36)
        /*002c*/ 	.word	0x00000000
.L_7:


//--------------------- .nv.info.triton_poi_fused__to_copy_add_arange_mul_36 --------------------------
	.section	.nv.info.triton_poi_fused__to_copy_add_arange_mul_36,"",@"SHT_CUDA_INFO"
	.sectionflags	@""
	.align	4


	//----- nvinfo : EIATTR_CUDA_API_VERSION
	.align		4
        /*0000*/ 	.byte	0x04, 0x37
        /*0002*/ 	.short	(.L_9 - .L_8)
.L_8:
        /*0004*/ 	.word	0x0000007c


	//----- nvinfo : EIATTR_KPARAM_INFO
	.align		4
.L_9:
        /*0008*/ 	.byte	0x04, 0x17
        /*000a*/ 	.short	(.L_11 - .L_10)
.L_10:
        /*000c*/ 	.word	0x00000000
        /*0010*/ 	.short	0x0001
        /*0012*/ 	.short	0x0008
        /*0014*/ 	.byte	0x00, 0xf0, 0x11, 0x00


	//----- nvinfo : EIATTR_KPARAM_INFO
	.align		4
.L_11:
        /*0018*/ 	.byte	0x04, 0x17
        /*001a*/ 	.short	(.L_13 - .L_12)
.L_12:
        /*001c*/ 	.word	0x00000000
        /*0020*/ 	.short	0x0000
        /*0022*/ 	.short	0x0000
        /*0024*/ 	.byte	0x00, 0xf4, 0x21, 0x00


	//----- nvinfo : EIATTR_SPARSE_MMA_MASK
	.align		4
.L_13:
        /*0028*/ 	.byte	0x03, 0x50
        /*002a*/ 	.short	0x0000


	//----- nvinfo : EIATTR_MAXREG_COUNT
	.align		4
        /*002c*/ 	.byte	0x03, 0x1b
        /*002e*/ 	.short	0x00ff


	//----- nvinfo : EIATTR_EXIT_INSTR_OFFSETS
	.align		4
        /*0030*/ 	.byte	0x04, 0x1c
        /*0032*/ 	.short	(.L_15 - .L_14)


	//   ....[0]....
.L_14:
        /*0034*/ 	.word	0x00000120


	//   ....[1]....
        /*0038*/ 	.word	0x00000150


	//----- nvinfo : EIATTR_REQNTID
	.align		4
.L_15:
        /*003c*/ 	.byte	0x04, 0x10
        /*003e*/ 	.short	(.L_17 - .L_16)
.L_16:
        /*0040*/ 	.word	0x00000020
        /*0044*/ 	.word	0x00000001
        /*0048*/ 	.word	0x00000001


	//----- nvinfo : EIATTR_CBANK_PARAM_SIZE
	.align		4
.L_17:
        /*004c*/ 	.byte	0x03, 0x19
        /*004e*/ 	.short	0x000c


	//----- nvinfo : EIATTR_PARAM_CBANK
	.align		4
        /*0050*/ 	.byte	0x04, 0x0a
        /*0052*/ 	.short	(.L_19 - .L_18)
	.align		4
.L_18:
        /*0054*/ 	.word	index@(.nv.constant0.triton_poi_fused__to_copy_add_arange_mul_36)
        /*0058*/ 	.short	0x0210
        /*005a*/ 	.short	0x000c


	//----- nvinfo : EIATTR_SW_WAR
	.align		4
.L_19:
        /*005c*/ 	.byte	0x04, 0x36
        /*005e*/ 	.short	(.L_21 - .L_20)
.L_20:
        /*0060*/ 	.word	0x00000008
.L_21:


//--------------------- .nv.callgraph             --------------------------
	.section	.nv.callgraph,"",@"SHT_CUDA_CALLGRAPH"
	.align	4
	.sectionentsize	8
	.align		4
        /*0000*/ 	.word	0x00000000
	.align		4
        /*0004*/ 	.word	0xffffffff
	.align		4
        /*0008*/ 	.word	0x00000000
	.align		4
        /*000c*/ 	.word	0xfffffffe
	.align		4
        /*0010*/ 	.word	0x00000000
	.align		4
        /*0014*/ 	.word	0xfffffffd
	.align		4
        /*0018*/ 	.word	0x00000000
	.align		4
        /*001c*/ 	.word	0xfffffffc


//--------------------- .text.triton_poi_fused__to_copy_add_arange_mul_36 --------------------------
	.section	.text.triton_poi_fused__to_copy_add_arange_mul_36,"ax",@progbits
	.align	128
        .global         triton_poi_fused__to_copy_add_arange_mul_36
        .type           triton_poi_fused__to_copy_add_arange_mul_36,@function
        .size           triton_poi_fused__to_copy_add_arange_mul_36,(.L_x_1 - triton_poi_fused__to_copy_add_arange_mul_36)
        .other          triton_poi_fused__to_copy_add_arange_mul_36,@"STO_CUDA_ENTRY STV_DEFAULT"
triton_poi_fused__to_copy_add_arange_mul_36:
.text.triton_poi_fused__to_copy_add_arange_mul_36:
[----:B------:R-:W0:Y:S02]  /*0000*/  LDC R1, c[0x0][0x28] ;  /* 0x00000a00ff017b82 */ /* 0x000e240000000800 */
[----:B------:R-:W1:Y:S01]  /*0010*/  S2R R0, SR_TID.X ;  /* 0x0000000000007919 */ /* 0x000e620000002100 */
[----:B------:R-:W2:Y:S01]  /*0020*/  LDC.64 R2, c[0x0][0x210] ;  /* 0x00008400ff027b82 */ /* 0x000ea20000000a00 */
[----:B------:R-:W3:Y:S01]  /*0030*/  S2R R5, SR_CTAID.X ;  /* 0x0000000000057919 */ /* 0x000ee20000002500 */
[----:B-1----:R-:W-:-:S05]  /*0040*/  IMAD.SHL.U32 R0, R0, 0x2, RZ ;  /* 0x0000000200007824 */ /* 0x002fca00078e00ff */
[----:B------:R-:W-:-:S05]  /*0050*/  LOP3.LUT R0, R0, 0x3e, RZ, 0xc0, !PT ;  /* 0x0000003e00007812 */ /* 0x000fca00078ec0ff */
[----:B---3--:R-:W-:-:S04]  /*0060*/  IMAD R5, R5, 0x40, R0 ;  /* 0x0000004005057824 */ /* 0x008fc800078e0200 */
[C---:B------:R-:W-:Y:S01]  /*0070*/  VIADD R0, R5.reuse, 0x1 ;  /* 0x0000000105007836 */ /* 0x040fe20000000000 */
[----:B------:R-:W-:Y:S01]  /*0080*/  I2FP.F32.S32 R4, R5 ;  /* 0x0000000500047245 */ /* 0x000fe20000201400 */
[C---:B--2---:R-:W-:Y:S01]  /*0090*/  IMAD.WIDE R2, R5.reuse, 0x8, R2 ;  /* 0x0000000805027825 */ /* 0x044fe200078e0202 */
[----:B------:R-:W-:Y:S02]  /*00a0*/  ISETP.GE.AND P0, PT, R5, 0x40, PT ;  /* 0x000000400500780c */ /* 0x000fe40003f06270 */
[----:B------:R-:W-:Y:S01]  /*00b0*/  I2FP.F32.S32 R0, R0 ;  /* 0x0000000000007245 */ /* 0x000fe20000201400 */
[----:B------:R-:W-:-:S04]  /*00c0*/  FMUL R4, R4, 0.5 ;  /* 0x3f00000004047820 */ /* 0x000fc80000400000 */
[----:B------:R-:W-:Y:S02]  /*00d0*/  FMUL R0, R0, 0.5 ;  /* 0x3f00000000007820 */ /* 0x000fe40000400000 */
[----:B------:R-:W1:Y:S08]  /*00e0*/  F2I.TRUNC.NTZ R4, R4 ;  /* 0x0000000400047305 */ /* 0x000e70000020f100 */
[----:B------:R-:W2:Y:S01]  /*00f0*/  F2I.TRUNC.NTZ R6, R0 ;  /* 0x0000000000067305 */ /* 0x000ea2000020f100 */
[----:B-1----:R-:W-:-:S02]  /*0100*/  SHF.R.S32.HI R5, RZ, 0x1f, R4 ;  /* 0x0000001fff057819 */ /* 0x002fc40000011404 */
[----:B--2---:R-:W-:Y:S01]  /*0110*/  SHF.R.S32.HI R7, RZ, 0x1f, R6 ;  /* 0x0000001fff077819 */ /* 0x004fe20000011406 */
[----:B------:R-:W-:Y:S06]  /*0120*/  @P0 EXIT ;  /* 0x000000000000094d */ /* 0x000fec0003800000 */
[----:B------:R-:W-:Y:S02]  /*0130*/  ULDC.64 UR4, c[0x0][0x208] ;  /* 0x0000820000047ab9 */ /* 0x000fe40000000a00 */
[----:B------:R-:W-:Y:S01]  /*0140*/  STG.E.128 desc[UR4][R2.64], R4 ;  /* 0x0000000402007986 */ /* 0x000fe2000c101d04 */
[----:B------:R-:W-:Y:S05]  /*0150*/  EXIT ;  /* 0x000000000000794d */ /* 0x000fea0003800000 */
.L_x_0:
[----:B------:R-:W-:-:S00]  /*0160*/  BRA `(.L_x_0) ;  /* 0xfffffffc00fc7947 */ /* 0x000fc0000383ffff */
[----:B------:R-:W-:-:S00]  /*0170*/  NOP ;  /* 0x0000000000007918 */ /* 0x000fc00000000000 */
        /* <DEDUP_REMOVED lines=8> */
.L_x_1:


//--------------------- .nv.constant0.triton_poi_fused__to_copy_add_arange_mul_36 --------------------------
	.section	.nv.constant0.triton_poi_fused__to_copy_add_arange_mul_36,"a",@progbits
	.sectionflags	@""
	.align	4
.nv.constant0.triton_poi_fused__to_copy_add_arange_mul_36:
	.zero		540
